//
// Generated by NVIDIA NVVM Compiler
//
// Compiler Build ID: CL-36424714
// Cuda compilation tools, release 13.0, V13.0.88
// Based on NVVM 20.0.0
//

.version 9.0
.target sm_100
.address_size 64

	// .globl	_Z11hello_worldv
.extern .func  (.param .b32 func_retval0) vprintf
(
	.param .b64 vprintf_param_0,
	.param .b64 vprintf_param_1
)
;
.global .align 1 .b8 $str[134] = {72, 101, 108, 108, 111, 32, 87, 111, 114, 108, 100, 32, 102, 114, 111, 109, 32, 103, 112, 117, 44, 32, 109, 121, 32, 116, 104, 114, 101, 97, 100, 32, 105, 100, 32, 105, 115, 32, 40, 37, 100, 44, 32, 37, 100, 44, 32, 37, 100, 41, 44, 32, 109, 121, 32, 98, 108, 111, 99, 107, 32, 105, 100, 32, 105, 115, 32, 40, 37, 100, 44, 32, 37, 100, 44, 32, 37, 100, 41, 44, 32, 109, 121, 32, 115, 117, 109, 32, 98, 108, 111, 99, 107, 32, 105, 100, 32, 105, 115, 32, 40, 37, 100, 44, 32, 37, 100, 44, 32, 37, 100, 41, 44, 32, 109, 121, 32, 103, 108, 111, 98, 97, 108, 32, 105, 100, 32, 105, 115, 32, 37, 100, 10};

.visible .entry _Z11hello_worldv()
{
	.local .align 8 .b8 	__local_depot0[40];
	.reg .b64 	%SP;
	.reg .b64 	%SPL;
	.reg .b32 	%r<22>;
	.reg .b64 	%rd<5>;

	mov.u64 	%SPL, __local_depot0;
	cvta.local.u64 	%SP, %SPL;
	add.u64 	%rd1, %SP, 0;
	add.u64 	%rd2, %SPL, 0;
	mov.u32 	%r1, %ctaid.x;
	mov.u32 	%r2, %ctaid.y;
	mov.u32 	%r3, %nctaid.x;
	mov.u32 	%r4, %nctaid.y;
	mov.u32 	%r5, %ctaid.z;
	mad.lo.s32 	%r6, %r5, %r4, %r2;
	mad.lo.s32 	%r7, %r6, %r3, %r1;
	mov.u32 	%r8, %tid.x;
	mov.u32 	%r9, %tid.y;
	mov.u32 	%r10, %tid.z;
	mov.u32 	%r11, %ntid.x;
	mad.lo.s32 	%r12, %r1, %r11, %r8;
	mov.u32 	%r13, %ntid.y;
	mad.lo.s32 	%r14, %r2, %r13, %r9;
	mov.u32 	%r15, %ntid.z;
	mad.lo.s32 	%r16, %r5, %r15, %r10;
	mad.lo.s32 	%r17, %r7, %r11, %r8;
	mad.lo.s32 	%r18, %r17, %r13, %r9;
	mad.lo.s32 	%r19, %r18, %r15, %r10;
	st.local.v2.u32 	[%rd2], {%r8, %r9};
	st.local.v2.u32 	[%rd2+8], {%r10, %r1};
	st.local.v2.u32 	[%rd2+16], {%r2, %r5};
	st.local.v2.u32 	[%rd2+24], {%r12, %r14};
	st.local.v2.u32 	[%rd2+32], {%r16, %r19};
	mov.u64 	%rd3, $str;
	cvta.global.u64 	%rd4, %rd3;
	{ // callseq 0, 0
	.param .b64 param0;
	st.param.b64 	[param0], %rd4;
	.param .b64 param1;
	st.param.b64 	[param1], %rd1;
	.param .b32 retval0;
	call.uni (retval0), 
	vprintf, 
	(
	param0, 
	param1
	);
	ld.param.b32 	%r20, [retval0];
	} // callseq 0
	ret;

}


// ===== COMPILED SASS (sm_100) =====

	.target	sm_100

	.elftype	@"ET_EXEC"


//--------------------- .note.nv.tkinfo           --------------------------
	.section	.note.nv.tkinfo,"",@"SHT_NOTE"
	.sectionflags	@"SHF_NOTE_NV_TKINFO"
	.tkinfo
        /*0018*/ 	.word	0x00000002
        /*0030*/ 	.string	""
        /*0030*/ 	.string	"ptxas"
        /*0030*/ 	.string	"Cuda compilation tools, release 13.0, V13.0.88"
        /*0030*/ 	.string	"Build cuda_13.0.r13.0/compiler.36424714_0"
        /*0030*/ 	.string	"-arch sm_100 -m 64 "



//--------------------- .note.nv.cuinfo           --------------------------
	.section	.note.nv.cuinfo,"",@"SHT_NOTE"
	.sectionflags	@"SHF_NOTE_NV_CUINFO"
        /*0018*/ 	.short	0x0002
        /*001a*/ 	.short	0x0064
        /*001c*/ 	.short	0x0082
	.zero		2


//--------------------- .nv.info                  --------------------------
	.section	.nv.info,"",@"SHT_CUDA_INFO"
	.align	4


	//----- nvinfo : EIATTR_REGCOUNT
	.align		4
        /*0000*/ 	.byte	0x04, 0x2f
        /*0002*/ 	.short	(.L_2 - .L_1)
	.align		4
.L_1:
        /*0004*/ 	.word	index@(_Z11hello_worldv)
        /*0008*/ 	.word	0x00000018


	//----- nvinfo : EIATTR_FRAME_SIZE
	.align		4
.L_2:
        /*000c*/ 	.byte	0x04, 0x11
        /*000e*/ 	.short	(.L_4 - .L_3)
	.align		4
.L_3:
        /*0010*/ 	.word	index@(_Z11hello_worldv)
        /*0014*/ 	.word	0x00000028


	//----- nvinfo : EIATTR_MIN_STACK_SIZE
	.align		4
.L_4:
        /*0018*/ 	.byte	0x04, 0x12
        /*001a*/ 	.short	(.L_6 - .L_5)
	.align		4
.L_5:
        /*001c*/ 	.word	index@(_Z11hello_worldv)
        /*0020*/ 	.word	0x00000028
.L_6:


//--------------------- .nv.compat                --------------------------
	.section	.nv.compat,"",@"SHT_CUDA_COMPAT_INFO"
	.align	4
        /*0000*/ 	.byte	0x02, 0x09, 0x00, 0x00, 0x02, 0x02, 0x01, 0x00, 0x02, 0x05, 0x05, 0x00, 0x03, 0x07, 0x01, 0x01
        /*0010*/ 	.byte	0x02, 0x03, 0x00, 0x00, 0x02, 0x06, 0x01, 0x00, 0x04, 0x0b, 0x08, 0x00, 0x09, 0x00, 0x00, 0x00
        /*0020*/ 	.byte	0x00, 0x00, 0x00, 0x00


//--------------------- .nv.info._Z11hello_worldv --------------------------
	.section	.nv.info._Z11hello_worldv,"",@"SHT_CUDA_INFO"
	.sectionflags	@""
	.align	4


	//----- nvinfo : EIATTR_CUDA_API_VERSION
	.align		4
        /*0000*/ 	.byte	0x04, 0x37
        /*0002*/ 	.short	(.L_8 - .L_7)
.L_7:
        /*0004*/ 	.word	0x00000082


	//----- nvinfo : EIATTR_SPARSE_MMA_MASK
	.align		4
.L_8:
        /*0008*/ 	.byte	0x03, 0x50
        /*000a*/ 	.short	0x0000


	//----- nvinfo : EIATTR_MAXREG_COUNT
	.align		4
        /*000c*/ 	.byte	0x03, 0x1b
        /*000e*/ 	.short	0x00ff


	//----- nvinfo : EIATTR_EXTERNS
	.align		4
        /*0010*/ 	.byte	0x04, 0x0f
        /*0012*/ 	.short	(.L_10 - .L_9)


	//   ....[0]....
	.align		4
.L_9:
        /*0014*/ 	.word	index@(vprintf)


	//----- nvinfo : EIATTR_MERCURY_ISA_VERSION
	.align		4
.L_10:
        /*0018*/ 	.byte	0x03, 0x5f
        /*001a*/ 	.short	0x0101


	//----- nvinfo : EIATTR_VRC_CTA_INIT_COUNT
	.align		4
        /*001c*/ 	.byte	0x02, 0x4a
	.zero		1
	.zero		1


	//----- nvinfo : EIATTR_SYSCALL_OFFSETS
	.align		4
        /*0020*/ 	.byte	0x04, 0x46
        /*0022*/ 	.short	(.L_12 - .L_11)


	//   ....[0]....
.L_11:
        /*0024*/ 	.word	0x00000240


	//----- nvinfo : EIATTR_EXIT_INSTR_OFFSETS
	.align		4
.L_12:
        /*0028*/ 	.byte	0x04, 0x1c
        /*002a*/ 	.short	(.L_14 - .L_13)


	//   ....[0]....
.L_13:
        /*002c*/ 	.word	0x00000250


	//----- nvinfo : EIATTR_SW_WAR
	.align		4
.L_14:
        /*0030*/ 	.byte	0x04, 0x36
        /*0032*/ 	.short	(.L_16 - .L_15)
.L_15:
        /*0034*/ 	.word	0x00000008
.L_16:


//--------------------- .nv.callgraph             --------------------------
	.section	.nv.callgraph,"",@"SHT_CUDA_CALLGRAPH"
	.align	4
	.sectionentsize	8
	.align		4
        /*0000*/ 	.word	0x00000000
	.align		4
        /*0004*/ 	.word	0xffffffff
	.align		4
        /*0008*/ 	.word	index@(_Z11hello_worldv)
	.align		4
        /*000c*/ 	.word	index@(vprintf)
	.align		4
        /*0010*/ 	.word	0x00000000
	.align		4
        /*0014*/ 	.word	0xfffffffe
	.align		4
        /*0018*/ 	.word	0x00000000
	.align		4
        /*001c*/ 	.word	0xfffffffd
	.align		4
        /*0020*/ 	.word	0x00000000
	.align		4
        /*0024*/ 	.word	0xfffffffc


//--------------------- .nv.constant4             --------------------------
	.section	.nv.constant4,"a",@progbits
	.align	8
	.align		8
.nv.constant4:
        /*0000*/ 	.dword	vprintf
	.align		8
        /*0008*/ 	.dword	$str


//--------------------- .text._Z11hello_worldv    --------------------------
	.section	.text._Z11hello_worldv,"ax",@progbits
	.align	128
        .global         _Z11hello_worldv
        .type           _Z11hello_worldv,@function
        .size           _Z11hello_worldv,(.L_x_2 - _Z11hello_worldv)
        .other          _Z11hello_worldv,@"STO_CUDA_ENTRY STV_DEFAULT"
_Z11hello_worldv:
.text._Z11hello_worldv:
[----:B------:R-:W0:Y:S01]  /*0000*/  LDC R1, c[0x0][0x37c] ;  /* 0x0000df00ff017b82 */ /* 0x000e220000000800 */
[----:B------:R-:W1:Y:S01]  /*0010*/  S2R R12, SR_CTAID.Y ;  /* 0x00000000000c7919 */ /* 0x000e620000002600 */
[----:B------:R-:W2:Y:S01]  /*0020*/  LDCU UR5, c[0x0][0x2fc] ;  /* 0x00005f80ff0577ac */ /* 0x000ea20008000800 */
[----:B0-----:R-:W-:Y:S01]  /*0030*/  IADD3 R1, PT, PT, R1, -0x28, RZ ;  /* 0xffffffd801017810 */ /* 0x001fe20007ffe0ff */
[----:B------:R-:W1:Y:S01]  /*0040*/  S2R R13, SR_CTAID.Z ;  /* 0x00000000000d7919 */ /* 0x000e620000002700 */
[----:B------:R-:W0:Y:S01]  /*0050*/  LDCU UR4, c[0x0][0x370] ;  /* 0x00006e00ff0477ac */ /* 0x000e220008000800 */
[----:B------:R-:W0:Y:S01]  /*0060*/  S2R R7, SR_CTAID.X ;  /* 0x0000000000077919 */ /* 0x000e220000002500 */
[----:B------:R-:W1:Y:S01]  /*0070*/  LDCU UR6, c[0x0][0x374] ;  /* 0x00006e80ff0677ac */ /* 0x000e620008000800 */
[----:B------:R-:W3:Y:S01]  /*0080*/  S2R R4, SR_TID.X ;  /* 0x0000000000047919 */ /* 0x000ee20000002100 */
[----:B------:R-:W3:Y:S01]  /*0090*/  LDCU UR7, c[0x0][0x360] ;  /* 0x00006c00ff0777ac */ /* 0x000ee20008000800 */
[----:B------:R-:W4:Y:S01]  /*00a0*/  S2R R5, SR_TID.Y ;  /* 0x0000000000057919 */ /* 0x000f220000002200 */
[----:B------:R-:W4:Y:S01]  /*00b0*/  LDCU UR8, c[0x0][0x364] ;  /* 0x00006c80ff0877ac */ /* 0x000f220008000800 */
[----:B------:R-:W5:Y:S01]  /*00c0*/  S2R R6, SR_TID.Z ;  /* 0x0000000000067919 */ /* 0x000f620000002300 */
[----:B------:R-:W5:Y:S01]  /*00d0*/  LDCU UR9, c[0x0][0x368] ;  /* 0x00006d00ff0977ac */ /* 0x000f620008000800 */
[----:B-1----:R-:W-:Y:S01]  /*00e0*/  IMAD R0, R13, UR6, R12 ;  /* 0x000000060d007c24 */ /* 0x002fe2000f8e020c */
[----:B------:R-:W-:Y:S03]  /*00f0*/  STL.64 [R1+0x10], R12 ;  /* 0x0000100c01007387 */ /* 0x000fe60000100a00 */
[----:B0-----:R-:W-:Y:S01]  /*0100*/  IMAD R3, R0, UR4, R7 ;  /* 0x0000000400037c24 */ /* 0x001fe2000f8e0207 */
[----:B------:R-:W0:Y:S03]  /*0110*/  LDCU UR4, c[0x0][0x2f8] ;  /* 0x00005f00ff0477ac */ /* 0x000e260008000800 */
[----:B---3--:R-:W-:-:S02]  /*0120*/  IMAD R0, R3, UR7, R4 ;  /* 0x0000000703007c24 */ /* 0x008fc4000f8e0204 */
[----:B------:R-:W-:Y:S01]  /*0130*/  IMAD R2, R7, UR7, R4 ;  /* 0x0000000707027c24 */ /* 0x000fe2000f8e0204 */
[----:B------:R-:W1:Y:S01]  /*0140*/  LDCU.64 UR6, c[0x4][0x8] ;  /* 0x01000100ff0677ac */ /* 0x000e620008000a00 */
[--C-:B----4-:R-:W-:Y:S01]  /*0150*/  IMAD R9, R0, UR8, R5.reuse ;  /* 0x0000000800097c24 */ /* 0x110fe2000f8e0205 */
[----:B------:R-:W-:Y:S01]  /*0160*/  MOV R0, 0x0 ;  /* 0x0000000000007802 */ /* 0x000fe20000000f00 */
[----:B------:R-:W-:Y:S01]  /*0170*/  IMAD R3, R12, UR8, R5 ;  /* 0x000000080c037c24 */ /* 0x000fe2000f8e0205 */
[----:B------:R1:W-:Y:S01]  /*0180*/  STL.64 [R1], R4 ;  /* 0x0000000401007387 */ /* 0x0003e20000100a00 */
[--C-:B-----5:R-:W-:Y:S01]  /*0190*/  IMAD R9, R9, UR9, R6.reuse ;  /* 0x0000000909097c24 */ /* 0x120fe2000f8e0206 */
[----:B------:R3:W4:Y:S01]  /*01a0*/  LDC.64 R10, c[0x4][R0] ;  /* 0x01000000000a7b82 */ /* 0x0007220000000a00 */
[----:B------:R-:W-:Y:S01]  /*01b0*/  IMAD R8, R13, UR9, R6 ;  /* 0x000000090d087c24 */ /* 0x000fe2000f8e0206 */
[----:B------:R-:W-:Y:S04]  /*01c0*/  STL.64 [R1+0x18], R2 ;  /* 0x0000180201007387 */ /* 0x000fe80000100a00 */
[----:B------:R-:W-:Y:S04]  /*01d0*/  STL.64 [R1+0x20], R8 ;  /* 0x0000200801007387 */ /* 0x000fe80000100a00 */
[----:B------:R0:W-:Y:S01]  /*01e0*/  STL.64 [R1+0x8], R6 ;  /* 0x0000080601007387 */ /* 0x0001e20000100a00 */
[----:B-1----:R-:W-:-:S02]  /*01f0*/  MOV R4, UR6 ;  /* 0x0000000600047c02 */ /* 0x002fc40008000f00 */
[----:B------:R-:W-:Y:S02]  /*0200*/  MOV R5, UR7 ;  /* 0x0000000700057c02 */ /* 0x000fe40008000f00 */
[----:B0-----:R-:W-:-:S04]  /*0210*/  IADD3 R6, P0, PT, R1, UR4, RZ ;  /* 0x0000000401067c10 */ /* 0x001fc8000ff1e0ff */
[----:B--23--:R-:W-:-:S09]  /*0220*/  IADD3.X R7, PT, PT, RZ, UR5, RZ, P0, !PT ;  /* 0x00000005ff077c10 */ /* 0x00cfd200087fe4ff */
[----:B------:R-:W-:-:S07]  /*0230*/  LEPC R20, `(.L_x_0) ;  /* 0x000000001014794e */ /* 0x000fce0000000000 */
[----:B----4-:R-:W-:Y:S05]  /*0240*/  CALL.ABS.NOINC R10 ;  /* 0x000000000a007343 */ /* 0x010fea0003c00000 */
.L_x_0:
[----:B------:R-:W-:Y:S05]  /*0250*/  EXIT ;  /* 0x000000000000794d */ /* 0x000fea0003800000 */
.L_x_1:
[----:B------:R-:W-:-:S00]  /*0260*/  BRA `(.L_x_1) ;  /* 0xfffffffc00fc7947 */ /* 0x000fc0000383ffff */
[----:B------:R-:W-:-:S00]  /*0270*/  NOP ;  /* 0x0000000000007918 */ /* 0x000fc00000000000 */
        /* <DEDUP_REMOVED lines=8> */
.L_x_2:


//--------------------- .nv.global.init           --------------------------
	.section	.nv.global.init,"aw",@progbits
.nv.global.init:
	.type		$str,@object
	.size		$str,(.L_0 - $str)
$str:
        /*0000*/ 	.byte	0x48, 0x65, 0x6c, 0x6c, 0x6f, 0x20, 0x57, 0x6f, 0x72, 0x6c, 0x64, 0x20, 0x66, 0x72, 0x6f, 0x6d
        /*0010*/ 	.byte	0x20, 0x67, 0x70, 0x75, 0x2c, 0x20, 0x6d, 0x79, 0x20, 0x74, 0x68, 0x72, 0x65, 0x61, 0x64, 0x20
        /*0020*/ 	.byte	0x69, 0x64, 0x20, 0x69, 0x73, 0x20, 0x28, 0x25, 0x64, 0x2c, 0x20, 0x25, 0x64, 0x2c, 0x20, 0x25
        /*0030*/ 	.byte	0x64, 0x29, 0x2c, 0x20, 0x6d, 0x79, 0x20, 0x62, 0x6c, 0x6f, 0x63, 0x6b, 0x20, 0x69, 0x64, 0x20
        /*0040*/ 	.byte	0x69, 0x73, 0x20, 0x28, 0x25, 0x64, 0x2c, 0x20, 0x25, 0x64, 0x2c, 0x20, 0x25, 0x64, 0x29, 0x2c
        /*0050*/ 	.byte	0x20, 0x6d, 0x79, 0x20, 0x73, 0x75, 0x6d, 0x20, 0x62, 0x6c, 0x6f, 0x63, 0x6b, 0x20, 0x69, 0x64
        /*0060*/ 	.byte	0x20, 0x69, 0x73, 0x20, 0x28, 0x25, 0x64, 0x2c, 0x20, 0x25, 0x64, 0x2c, 0x20, 0x25, 0x64, 0x29
        /*0070*/ 	.byte	0x2c, 0x20, 0x6d, 0x79, 0x20, 0x67, 0x6c, 0x6f, 0x62, 0x61, 0x6c, 0x20, 0x69, 0x64, 0x20, 0x69
        /*0080*/ 	.byte	0x73, 0x20, 0x25, 0x64, 0x0a, 0x00
.L_0:


//--------------------- .nv.shared.reserved.0     --------------------------
	.section	.nv.shared.reserved.0,"aw",@nobits
	.weak		__nv_reservedSMEM_offset_0_alias
	.size		__nv_reservedSMEM_offset_0_alias, 0, 64
	.other		__nv_reservedSMEM_offset_0_alias,@"STO_CUDA_RESERVED_SHARED STV_DEFAULT"
__nv_reservedSMEM_offset_0_alias:
	.zero		0
	.zero		64


//--------------------- .nv.constant0._Z11hello_worldv --------------------------
	.section	.nv.constant0._Z11hello_worldv,"a",@progbits
	.sectionflags	@""
	.align	4
.nv.constant0._Z11hello_worldv:
	.zero		896


//--------------------- SYMBOLS --------------------------

	.type		.nv.reservedSmem.offset0,@object
	.size		.nv.reservedSmem.offset0,0x4
	.type		vprintf,@function
